//
// Generated by NVIDIA NVVM Compiler
//
// Compiler Build ID: CL-36424714
// Cuda compilation tools, release 13.0, V13.0.88
// Based on NVVM 20.0.0
//

.version 9.0
.target sm_100
.address_size 64

	// .globl	_Z11hello_worldv
.extern .func  (.param .b32 func_retval0) vprintf
(
	.param .b64 vprintf_param_0,
	.param .b64 vprintf_param_1
)
;
.global .align 1 .b8 $str[14] = {104, 101, 108, 108, 111, 44, 32, 119, 111, 114, 108, 100, 10};

.visible .entry _Z11hello_worldv()
{
	.reg .b32 	%r<3>;
	.reg .b64 	%rd<3>;

	mov.u64 	%rd1, $str;
	cvta.global.u64 	%rd2, %rd1;
	{ // callseq 0, 0
	.param .b64 param0;
	st.param.b64 	[param0], %rd2;
	.param .b64 param1;
	st.param.b64 	[param1], 0;
	.param .b32 retval0;
	call.uni (retval0), 
	vprintf, 
	(
	param0, 
	param1
	);
	ld.param.b32 	%r1, [retval0];
	} // callseq 0
	ret;

}


// ===== COMPILED SASS (sm_100) =====

	.target	sm_100

	.elftype	@"ET_EXEC"


//--------------------- .note.nv.tkinfo           --------------------------
	.section	.note.nv.tkinfo,"",@"SHT_NOTE"
	.sectionflags	@"SHF_NOTE_NV_TKINFO"
	.tkinfo
        /*0018*/ 	.word	0x00000002
        /*0030*/ 	.string	""
        /*0030*/ 	.string	"ptxas"
        /*0030*/ 	.string	"Cuda compilation tools, release 13.0, V13.0.88"
        /*0030*/ 	.string	"Build cuda_13.0.r13.0/compiler.36424714_0"
        /*0030*/ 	.string	"-arch sm_100 -m 64 "



//--------------------- .note.nv.cuinfo           --------------------------
	.section	.note.nv.cuinfo,"",@"SHT_NOTE"
	.sectionflags	@"SHF_NOTE_NV_CUINFO"
        /*0018*/ 	.short	0x0002
        /*001a*/ 	.short	0x0064
        /*001c*/ 	.short	0x0082
	.zero		2


//--------------------- .nv.info                  --------------------------
	.section	.nv.info,"",@"SHT_CUDA_INFO"
	.align	4


	//----- nvinfo : EIATTR_REGCOUNT
	.align		4
        /*0000*/ 	.byte	0x04, 0x2f
        /*0002*/ 	.short	(.L_2 - .L_1)
	.align		4
.L_1:
        /*0004*/ 	.word	index@(_Z11hello_worldv)
        /*0008*/ 	.word	0x00000018


	//----- nvinfo : EIATTR_FRAME_SIZE
	.align		4
.L_2:
        /*000c*/ 	.byte	0x04, 0x11
        /*000e*/ 	.short	(.L_4 - .L_3)
	.align		4
.L_3:
        /*0010*/ 	.word	index@(_Z11hello_worldv)
        /*0014*/ 	.word	0x00000000


	//----- nvinfo : EIATTR_MIN_STACK_SIZE
	.align		4
.L_4:
        /*0018*/ 	.byte	0x04, 0x12
        /*001a*/ 	.short	(.L_6 - .L_5)
	.align		4
.L_5:
        /*001c*/ 	.word	index@(_Z11hello_worldv)
        /*0020*/ 	.word	0x00000000
.L_6:


//--------------------- .nv.compat                --------------------------
	.section	.nv.compat,"",@"SHT_CUDA_COMPAT_INFO"
	.align	4
        /*0000*/ 	.byte	0x02, 0x09, 0x00, 0x00, 0x02, 0x02, 0x01, 0x00, 0x02, 0x05, 0x05, 0x00, 0x03, 0x07, 0x01, 0x01
        /*0010*/ 	.byte	0x02, 0x03, 0x00, 0x00, 0x02, 0x06, 0x01, 0x00, 0x04, 0x0b, 0x08, 0x00, 0x09, 0x00, 0x00, 0x00
        /*0020*/ 	.byte	0x00, 0x00, 0x00, 0x00


//--------------------- .nv.info._Z11hello_worldv --------------------------
	.section	.nv.info._Z11hello_worldv,"",@"SHT_CUDA_INFO"
	.sectionflags	@""
	.align	4


	//----- nvinfo : EIATTR_CUDA_API_VERSION
	.align		4
        /*0000*/ 	.byte	0x04, 0x37
        /*0002*/ 	.short	(.L_8 - .L_7)
.L_7:
        /*0004*/ 	.word	0x00000082


	//----- nvinfo : EIATTR_SPARSE_MMA_MASK
	.align		4
.L_8:
        /*0008*/ 	.byte	0x03, 0x50
        /*000a*/ 	.short	0x0000


	//----- nvinfo : EIATTR_MAXREG_COUNT
	.align		4
        /*000c*/ 	.byte	0x03, 0x1b
        /*000e*/ 	.short	0x00ff


	//----- nvinfo : EIATTR_EXTERNS
	.align		4
        /*0010*/ 	.byte	0x04, 0x0f
        /*0012*/ 	.short	(.L_10 - .L_9)


	//   ....[0]....
	.align		4
.L_9:
        /*0014*/ 	.word	index@(vprintf)


	//----- nvinfo : EIATTR_MERCURY_ISA_VERSION
	.align		4
.L_10:
        /*0018*/ 	.byte	0x03, 0x5f
        /*001a*/ 	.short	0x0101


	//----- nvinfo : EIATTR_VRC_CTA_INIT_COUNT
	.align		4
        /*001c*/ 	.byte	0x02, 0x4a
	.zero		1
	.zero		1


	//----- nvinfo : EIATTR_SYSCALL_OFFSETS
	.align		4
        /*0020*/ 	.byte	0x04, 0x46
        /*0022*/ 	.short	(.L_12 - .L_11)


	//   ....[0]....
.L_11:
        /*0024*/ 	.word	0x00000080


	//----- nvinfo : EIATTR_EXIT_INSTR_OFFSETS
	.align		4
.L_12:
        /*0028*/ 	.byte	0x04, 0x1c
        /*002a*/ 	.short	(.L_14 - .L_13)


	//   ....[0]....
.L_13:
        /*002c*/ 	.word	0x00000090


	//----- nvinfo : EIATTR_SW_WAR
	.align		4
.L_14:
        /*0030*/ 	.byte	0x04, 0x36
        /*0032*/ 	.short	(.L_16 - .L_15)
.L_15:
        /*0034*/ 	.word	0x00000008
.L_16:


//--------------------- .nv.callgraph             --------------------------
	.section	.nv.callgraph,"",@"SHT_CUDA_CALLGRAPH"
	.align	4
	.sectionentsize	8
	.align		4
        /*0000*/ 	.word	0x00000000
	.align		4
        /*0004*/ 	.word	0xffffffff
	.align		4
        /*0008*/ 	.word	index@(_Z11hello_worldv)
	.align		4
        /*000c*/ 	.word	index@(vprintf)
	.align		4
        /*0010*/ 	.word	0x00000000
	.align		4
        /*0014*/ 	.word	0xfffffffe
	.align		4
        /*0018*/ 	.word	0x00000000
	.align		4
        /*001c*/ 	.word	0xfffffffd
	.align		4
        /*0020*/ 	.word	0x00000000
	.align		4
        /*0024*/ 	.word	0xfffffffc


//--------------------- .nv.constant4             --------------------------
	.section	.nv.constant4,"a",@progbits
	.align	8
	.align		8
.nv.constant4:
        /*0000*/ 	.dword	vprintf
	.align		8
        /*0008*/ 	.dword	$str


//--------------------- .text._Z11hello_worldv    --------------------------
	.section	.text._Z11hello_worldv,"ax",@progbits
	.align	128
        .global         _Z11hello_worldv
        .type           _Z11hello_worldv,@function
        .size           _Z11hello_worldv,(.L_x_2 - _Z11hello_worldv)
        .other          _Z11hello_worldv,@"STO_CUDA_ENTRY STV_DEFAULT"
_Z11hello_worldv:
.text._Z11hello_worldv:
[----:B------:R-:W0:Y:S01]  /*0000*/  LDC R1, c[0x0][0x37c] ;  /* 0x0000df00ff017b82 */ /* 0x000e220000000800 */
[----:B------:R-:W-:Y:S01]  /*0010*/  MOV R0, 0x0 ;  /* 0x0000000000007802 */ /* 0x000fe20000000f00 */
[----:B------:R-:W1:Y:S01]  /*0020*/  LDCU.64 UR4, c[0x4][0x8] ;  /* 0x01000100ff0477ac */ /* 0x000e620008000a00 */
[----:B------:R-:W-:-:S05]  /*0030*/  CS2R R6, SRZ ;  /* 0x0000000000067805 */ /* 0x000fca000001ff00 */
[----:B------:R2:W3:Y:S01]  /*0040*/  LDC.64 R2, c[0x4][R0] ;  /* 0x0100000000027b82 */ /* 0x0004e20000000a00 */
[----:B-1----:R-:W-:Y:S02]  /*0050*/  IMAD.U32 R4, RZ, RZ, UR4 ;  /* 0x00000004ff047e24 */ /* 0x002fe4000f8e00ff */
[----:B--2---:R-:W-:-:S07]  /*0060*/  IMAD.U32 R5, RZ, RZ, UR5 ;  /* 0x00000005ff057e24 */ /* 0x004fce000f8e00ff */
[----:B------:R-:W-:-:S07]  /*0070*/  LEPC R20, `(.L_x_0) ;  /* 0x000000001014794e */ /* 0x000fce0000000000 */
[----:B0--3--:R-:W-:Y:S05]  /*0080*/  CALL.ABS.NOINC R2 ;  /* 0x0000000002007343 */ /* 0x009fea0003c00000 */
.L_x_0:
[----:B------:R-:W-:Y:S05]  /*0090*/  EXIT ;  /* 0x000000000000794d */ /* 0x000fea0003800000 */
.L_x_1:
[----:B------:R-:W-:-:S00]  /*00a0*/  BRA `(.L_x_1) ;  /* 0xfffffffc00fc7947 */ /* 0x000fc0000383ffff */
[----:B------:R-:W-:-:S00]  /*00b0*/  NOP ;  /* 0x0000000000007918 */ /* 0x000fc00000000000 */
        /* <DEDUP_REMOVED lines=12> */
.L_x_2:


//--------------------- .nv.global.init           --------------------------
	.section	.nv.global.init,"aw",@progbits
.nv.global.init:
	.type		$str,@object
	.size		$str,(.L_0 - $str)
$str:
        /*0000*/ 	.byte	0x68, 0x65, 0x6c, 0x6c, 0x6f, 0x2c, 0x20, 0x77, 0x6f, 0x72, 0x6c, 0x64, 0x0a, 0x00
.L_0:


//--------------------- .nv.shared.reserved.0     --------------------------
	.section	.nv.shared.reserved.0,"aw",@nobits
	.weak		__nv_reservedSMEM_offset_0_alias
	.size		__nv_reservedSMEM_offset_0_alias, 0, 64
	.other		__nv_reservedSMEM_offset_0_alias,@"STO_CUDA_RESERVED_SHARED STV_DEFAULT"
__nv_reservedSMEM_offset_0_alias:
	.zero		0
	.zero		64


//--------------------- .nv.constant0._Z11hello_worldv --------------------------
	.section	.nv.constant0._Z11hello_worldv,"a",@progbits
	.sectionflags	@""
	.align	4
.nv.constant0._Z11hello_worldv:
	.zero		896


//--------------------- SYMBOLS --------------------------

	.type		.nv.reservedSmem.offset0,@object
	.size		.nv.reservedSmem.offset0,0x4
	.type		vprintf,@function
